	.headerflags	@"EF_CUDA_TEXMODE_UNIFIED EF_CUDA_64BIT_ADDRESS EF_CUDA_ACCELERATORS EF_CUDA_SM90 EF_CUDA_VIRTUAL_SM(EF_CUDA_SM90)"
	.elftype	@"ET_EXEC"


//--------------------- .nv.info                  --------------------------
	.section	.nv.info,"",@"SHT_CUDA_INFO"
	.align	4


	//----- nvinfo : EIATTR_REGCOUNT
	.align		4
        /*0000*/ 	.byte	0x04, 0x2f
        /*0002*/ 	.short	(.L_1 - .L_0)
	.align		4
.L_0:
        /*0004*/ 	.word	index@(triton_poi_fused_convolution_relu_threshold_backward_28)
        /*0008*/ 	.word	0x0000000c


	//----- nvinfo : EIATTR_MIN_STACK_SIZE
	.align		4
.L_1:
        /*000c*/ 	.byte	0x04, 0x12
        /*000e*/ 	.short	(.L_3 - .L_2)
	.align		4
.L_2:
        /*0010*/ 	.word	index@(triton_poi_fused_convolution_relu_threshold_backward_28)
        /*0014*/ 	.word	0x00000000


	//----- nvinfo : EIATTR_FRAME_SIZE
	.align		4
.L_3:
        /*0018*/ 	.byte	0x04, 0x11
        /*001a*/ 	.short	(.L_5 - .L_4)
	.align		4
.L_4:
        /*001c*/ 	.word	index@(triton_poi_fused_convolution_relu_threshold_backward_28)
        /*0020*/ 	.word	0x00000000


	//----- nvinfo : EIATTR_MIN_STACK_SIZE
	.align		4
.L_5:
        /*0024*/ 	.byte	0x04, 0x12
        /*0026*/ 	.short	(.L_7 - .L_6)
	.align		4
.L_6:
        /*0028*/ 	.word	index@(triton_poi_fused_convolution_relu_threshold_backward_28)
        /*002c*/ 	.word	0x00000000
.L_7:


//--------------------- .nv.info.triton_poi_fused_convolution_relu_threshold_backward_28 --------------------------
	.section	.nv.info.triton_poi_fused_convolution_relu_threshold_backward_28,"",@"SHT_CUDA_INFO"
	.sectionflags	@""
	.align	4


	//----- nvinfo : EIATTR_CUDA_API_VERSION
	.align		4
        /*0000*/ 	.byte	0x04, 0x37
        /*0002*/ 	.short	(.L_9 - .L_8)
.L_8:
        /*0004*/ 	.word	0x0000007c


	//----- nvinfo : EIATTR_KPARAM_INFO
	.align		4
.L_9:
        /*0008*/ 	.byte	0x04, 0x17
        /*000a*/ 	.short	(.L_11 - .L_10)
.L_10:
        /*000c*/ 	.word	0x00000000
        /*0010*/ 	.short	0x0003
        /*0012*/ 	.short	0x0018
        /*0014*/ 	.byte	0x00, 0xf0, 0x11, 0x00


	//----- nvinfo : EIATTR_KPARAM_INFO
	.align		4
.L_11:
        /*0018*/ 	.byte	0x04, 0x17
        /*001a*/ 	.short	(.L_13 - .L_12)
.L_12:
        /*001c*/ 	.word	0x00000000
        /*0020*/ 	.short	0x0002
        /*0022*/ 	.short	0x0010
        /*0024*/ 	.byte	0x00, 0xf4, 0x21, 0x00


	//----- nvinfo : EIATTR_KPARAM_INFO
	.align		4
.L_13:
        /*0028*/ 	.byte	0x04, 0x17
        /*002a*/ 	.short	(.L_15 - .L_14)
.L_14:
        /*002c*/ 	.word	0x00000000
        /*0030*/ 	.short	0x0001
        /*0032*/ 	.short	0x0008
        /*0034*/ 	.byte	0x00, 0xf4, 0x21, 0x00


	//----- nvinfo : EIATTR_KPARAM_INFO
	.align		4
.L_15:
        /*0038*/ 	.byte	0x04, 0x17
        /*003a*/ 	.short	(.L_17 - .L_16)
.L_16:
        /*003c*/ 	.word	0x00000000
        /*0040*/ 	.short	0x0000
        /*0042*/ 	.short	0x0000
        /*0044*/ 	.byte	0x00, 0xf4, 0x21, 0x00


	//----- nvinfo : EIATTR_SPARSE_MMA_MASK
	.align		4
.L_17:
        /*0048*/ 	.byte	0x03, 0x50
        /*004a*/ 	.short	0x0000


	//----- nvinfo : EIATTR_MAXREG_COUNT
	.align		4
        /*004c*/ 	.byte	0x03, 0x1b
        /*004e*/ 	.short	0x00ff


	//----- nvinfo : EIATTR_EXIT_INSTR_OFFSETS
	.align		4
        /*0050*/ 	.byte	0x04, 0x1c
        /*0052*/ 	.short	(.L_19 - .L_18)


	//   ....[0]....
.L_18:
        /*0054*/ 	.word	0x000001c0


	//   ....[1]....
        /*0058*/ 	.word	0x000001e0


	//----- nvinfo : EIATTR_REQNTID
	.align		4
.L_19:
        /*005c*/ 	.byte	0x04, 0x10
        /*005e*/ 	.short	(.L_21 - .L_20)
.L_20:
        /*0060*/ 	.word	0x00000080
        /*0064*/ 	.word	0x00000001
        /*0068*/ 	.word	0x00000001


	//----- nvinfo : EIATTR_CBANK_PARAM_SIZE
	.align		4
.L_21:
        /*006c*/ 	.byte	0x03, 0x19
        /*006e*/ 	.short	0x001c


	//----- nvinfo : EIATTR_PARAM_CBANK
	.align		4
        /*0070*/ 	.byte	0x04, 0x0a
        /*0072*/ 	.short	(.L_23 - .L_22)
	.align		4
.L_22:
        /*0074*/ 	.word	index@(.nv.constant0.triton_poi_fused_convolution_relu_threshold_backward_28)
        /*0078*/ 	.short	0x0210
        /*007a*/ 	.short	0x001c


	//----- nvinfo : EIATTR_SW_WAR
	.align		4
.L_23:
        /*007c*/ 	.byte	0x04, 0x36
        /*007e*/ 	.short	(.L_25 - .L_24)
.L_24:
        /*0080*/ 	.word	0x00000008
.L_25:


//--------------------- .nv.callgraph             --------------------------
	.section	.nv.callgraph,"",@"SHT_CUDA_CALLGRAPH"
	.align	4
	.sectionentsize	8
	.align		4
        /*0000*/ 	.word	0x00000000
	.align		4
        /*0004*/ 	.word	0xffffffff
	.align		4
        /*0008*/ 	.word	0x00000000
	.align		4
        /*000c*/ 	.word	0xfffffffe
	.align		4
        /*0010*/ 	.word	0x00000000
	.align		4
        /*0014*/ 	.word	0xfffffffd
	.align		4
        /*0018*/ 	.word	0x00000000
	.align		4
        /*001c*/ 	.word	0xfffffffc


//--------------------- .text.triton_poi_fused_convolution_relu_threshold_backward_28 --------------------------
	.section	.text.triton_poi_fused_convolution_relu_threshold_backward_28,"ax",@progbits
	.align	128
        .global         triton_poi_fused_convolution_relu_threshold_backward_28
        .type           triton_poi_fused_convolution_relu_threshold_backward_28,@function
        .size           triton_poi_fused_convolution_relu_threshold_backward_28,(.L_x_1 - triton_poi_fused_convolution_relu_threshold_backward_28)
        .other          triton_poi_fused_convolution_relu_threshold_backward_28,@"STO_CUDA_ENTRY STV_DEFAULT"
triton_poi_fused_convolution_relu_threshold_backward_28:
.text.triton_poi_fused_convolution_relu_threshold_backward_28:
[----:B------:R-:W0:Y:S02]  /*0000*/  LDC R1, c[0x0][0x28] ;  /* 0x00000a00ff017b82 */ /* 0x000e240000000800 */
[----:B------:R-:W1:Y:S01]  /*0010*/  S2R R0, SR_TID.X ;  /* 0x0000000000007919 */ /* 0x000e620000002100 */
[----:B------:R-:W2:Y:S01]  /*0020*/  LDC.64 R4, c[0x0][0x218] ;  /* 0x00008600ff047b82 */ /* 0x000ea20000000a00 */
[----:B------:R-:W-:Y:S01]  /*0030*/  ULDC.64 UR4, c[0x0][0x208] ;  /* 0x0000820000047ab9 */ /* 0x000fe20000000a00 */
[----:B------:R-:W-:Y:S01]  /*0040*/  ULDC.64 UR6, c[0x0][0x220] ;  /* 0x0000880000067ab9 */ /* 0x000fe20000000a00 */
[----:B------:R-:W3:Y:S05]  /*0050*/  S2R R7, SR_CTAID.X ;  /* 0x0000000000077919 */ /* 0x000eea0000002500 */
[----:B------:R-:W4:Y:S01]  /*0060*/  LDC.64 R2, c[0x0][0x210] ;  /* 0x00008400ff027b82 */ /* 0x000f220000000a00 */
[----:B-1----:R-:W-:-:S02]  /*0070*/  LOP3.LUT R0, R0, 0x7f, RZ, 0xc0, !PT ;  /* 0x0000007f00007812 */ /* 0x002fc400078ec0ff */
[----:B---3--:R-:W-:-:S03]  /*0080*/  SHF.R.S32.HI R6, RZ, 0x18, R7 ;  /* 0x00000018ff067819 */ /* 0x008fc60000011407 */
[----:B------:R-:W-:Y:S01]  /*0090*/  IMAD R7, R7, 0x80, R0 ;  /* 0x0000008007077824 */ /* 0x000fe200078e0200 */
[----:B------:R-:W-:-:S03]  /*00a0*/  SGXT R0, R6, 0x1 ;  /* 0x000000010600781a */ /* 0x000fc60000000200 */
[C---:B----4-:R-:W-:Y:S01]  /*00b0*/  IMAD.WIDE R2, R7.reuse, 0x4, R2 ;  /* 0x0000000407027825 */ /* 0x050fe200078e0202 */
[----:B------:R-:W-:Y:S02]  /*00c0*/  ISETP.GE.AND P0, PT, R7, 0x400, PT ;  /* 0x000004000700780c */ /* 0x000fe40003f06270 */
[----:B------:R-:W-:-:S04]  /*00d0*/  LEA.HI R0, R0, R7, RZ, 0x8 ;  /* 0x0000000700007211 */ /* 0x000fc800078f40ff */
[----:B------:R-:W-:-:S05]  /*00e0*/  LOP3.LUT R0, R0, 0xffffff00, RZ, 0xc0, !PT ;  /* 0xffffff0000007812 */ /* 0x000fca00078ec0ff */
[----:B------:R-:W-:Y:S02]  /*00f0*/  IMAD.IADD R9, R7, 0x1, -R0 ;  /* 0x0000000107097824 */ /* 0x000fe400078e0a00 */
[----:B------:R-:W-:Y:S02]  /*0100*/  IMAD.MOV.U32 R0, RZ, RZ, RZ ;  /* 0x000000ffff007224 */ /* 0x000fe400078e00ff */
[----:B--2---:R-:W-:-:S04]  /*0110*/  IMAD.WIDE R4, R9, 0x4, R4 ;  /* 0x0000000409047825 */ /* 0x004fc800078e0204 */
[----:B------:R-:W-:Y:S01]  /*0120*/  IMAD.MOV.U32 R9, RZ, RZ, RZ ;  /* 0x000000ffff097224 */ /* 0x000fe200078e00ff */
[----:B------:R-:W2:Y:S05]  /*0130*/  @!P0 LDG.E R0, desc[UR4][R2.64] ;  /* 0x0000000402008981 */ /* 0x000eaa000c1e1900 */
[----:B------:R-:W2:Y:S02]  /*0140*/  @!P0 LDG.E.EL R9, desc[UR4][R4.64] ;  /* 0x0000000404098981 */ /* 0x000ea4000c2e1900 */
[----:B--2---:R-:W-:Y:S01]  /*0150*/  FADD R6, R9, R0 ;  /* 0x0000000009067221 */ /* 0x004fe20000000000 */
[----:B------:R-:W-:-:S04]  /*0160*/  FSETP.GEU.AND P1, PT, R0, -R9, PT ;  /* 0x800000090000720b */ /* 0x000fc80003f2e000 */
[----:B------:R-:W-:Y:S02]  /*0170*/  FSEL R0, R6, RZ, P1 ;  /* 0x000000ff06007208 */ /* 0x000fe40000800000 */
[----:B------:R-:W-:Y:S02]  /*0180*/  IADD3 R6, P2, R7, UR6, RZ ;  /* 0x0000000607067c10 */ /* 0x000fe4000ff5e0ff */
[----:B------:R-:W-:Y:S02]  /*0190*/  FSETP.GTU.AND P1, PT, R0, RZ, PT ;  /* 0x000000ff0000720b */ /* 0x000fe40003f2c000 */
[----:B------:R-:W-:Y:S02]  /*01a0*/  LEA.HI.X.SX32 R7, R7, UR7, 0x1, P2 ;  /* 0x0000000707077c11 */ /* 0x000fe400090f0eff */
[----:B------:R-:W-:Y:S01]  /*01b0*/  SEL R9, RZ, 0x1, P1 ;  /* 0x00000001ff097807 */ /* 0x000fe20000800000 */
[----:B------:R-:W-:Y:S08]  /*01c0*/  @P0 EXIT ;  /* 0x000000000000094d */ /* 0x000ff00003800000 */
[----:B------:R-:W-:Y:S01]  /*01d0*/  STG.E.U8 desc[UR4][R6.64], R9 ;  /* 0x0000000906007986 */ /* 0x000fe2000c101104 */
[----:B------:R-:W-:Y:S05]  /*01e0*/  EXIT ;  /* 0x000000000000794d */ /* 0x000fea0003800000 */
.L_x_0:
[----:B------:R-:W-:-:S00]  /*01f0*/  BRA `(.L_x_0) ;  /* 0xfffffffc00fc7947 */ /* 0x000fc0000383ffff */
[----:B------:R-:W-:-:S00]  /*0200*/  NOP ;  /* 0x0000000000007918 */ /* 0x000fc00000000000 */
[----:B------:R-:W-:-:S00]  /*0210*/  NOP ;  /* 0x0000000000007918 */ /* 0x000fc00000000000 */
[----:B------:R-:W-:-:S00]  /*0220*/  NOP ;  /* 0x0000000000007918 */ /* 0x000fc00000000000 */
[----:B------:R-:W-:-:S00]  /*0230*/  NOP ;  /* 0x0000000000007918 */ /* 0x000fc00000000000 */
[----:B------:R-:W-:-:S00]  /*0240*/  NOP ;  /* 0x0000000000007918 */ /* 0x000fc00000000000 */
[----:B------:R-:W-:-:S00]  /*0250*/  NOP ;  /* 0x0000000000007918 */ /* 0x000fc00000000000 */
[----:B------:R-:W-:-:S00]  /*0260*/  NOP ;  /* 0x0000000000007918 */ /* 0x000fc00000000000 */
[----:B------:R-:W-:-:S00]  /*0270*/  NOP ;  /* 0x0000000000007918 */ /* 0x000fc00000000000 */
.L_x_1:


//--------------------- .nv.constant0.triton_poi_fused_convolution_relu_threshold_backward_28 --------------------------
	.section	.nv.constant0.triton_poi_fused_convolution_relu_threshold_backward_28,"a",@progbits
	.sectionflags	@""
	.align	4
.nv.constant0.triton_poi_fused_convolution_relu_threshold_backward_28:
	.zero		556
